//
// Generated by NVIDIA NVVM Compiler
//
// Compiler Build ID: CL-36424714
// Cuda compilation tools, release 13.0, V13.0.88
// Based on NVVM 20.0.0
//

.version 9.0
.target sm_100
.address_size 64

	// .globl	_Z12sumReductionPfS_i
// _ZZ12sumReductionPfS_iE9sharedMem has been demoted

.visible .entry _Z12sumReductionPfS_i(
	.param .u64 .ptr .align 1 _Z12sumReductionPfS_i_param_0,
	.param .u64 .ptr .align 1 _Z12sumReductionPfS_i_param_1,
	.param .u32 _Z12sumReductionPfS_i_param_2
)
{
	.reg .pred 	%p<6>;
	.reg .b32 	%r<14>;
	.reg .b32 	%f<9>;
	.reg .b64 	%rd<9>;
	// demoted variable
	.shared .align 4 .b8 _ZZ12sumReductionPfS_iE9sharedMem[1024];
	ld.param.u64 	%rd1, [_Z12sumReductionPfS_i_param_0];
	ld.param.u64 	%rd2, [_Z12sumReductionPfS_i_param_1];
	ld.param.u32 	%r8, [_Z12sumReductionPfS_i_param_2];
	mov.u32 	%r1, %tid.x;
	mov.u32 	%r2, %ctaid.x;
	mov.u32 	%r13, %ntid.x;
	mad.lo.s32 	%r4, %r2, %r13, %r1;
	setp.ge.s32 	%p1, %r4, %r8;
	mov.f32 	%f8, 0f00000000;
	@%p1 bra 	$L__BB0_2;
	cvta.to.global.u64 	%rd3, %rd1;
	mul.wide.s32 	%rd4, %r4, 4;
	add.s64 	%rd5, %rd3, %rd4;
	ld.global.f32 	%f8, [%rd5];
$L__BB0_2:
	shl.b32 	%r9, %r1, 2;
	mov.u32 	%r10, _ZZ12sumReductionPfS_iE9sharedMem;
	add.s32 	%r5, %r10, %r9;
	st.shared.f32 	[%r5], %f8;
	bar.sync 	0;
	setp.lt.u32 	%p2, %r13, 2;
	@%p2 bra 	$L__BB0_6;
$L__BB0_3:
	shr.u32 	%r7, %r13, 1;
	setp.ge.u32 	%p3, %r1, %r7;
	@%p3 bra 	$L__BB0_5;
	shl.b32 	%r11, %r7, 2;
	add.s32 	%r12, %r5, %r11;
	ld.shared.f32 	%f4, [%r12];
	ld.shared.f32 	%f5, [%r5];
	add.f32 	%f6, %f4, %f5;
	st.shared.f32 	[%r5], %f6;
$L__BB0_5:
	bar.sync 	0;
	setp.gt.u32 	%p4, %r13, 3;
	mov.u32 	%r13, %r7;
	@%p4 bra 	$L__BB0_3;
$L__BB0_6:
	setp.ne.s32 	%p5, %r1, 0;
	@%p5 bra 	$L__BB0_8;
	ld.shared.f32 	%f7, [_ZZ12sumReductionPfS_iE9sharedMem];
	cvta.to.global.u64 	%rd6, %rd2;
	mul.wide.u32 	%rd7, %r2, 4;
	add.s64 	%rd8, %rd6, %rd7;
	st.global.f32 	[%rd8], %f7;
$L__BB0_8:
	ret;

}


// ===== COMPILED SASS (sm_100) =====

	.target	sm_100

	.elftype	@"ET_EXEC"


//--------------------- .note.nv.tkinfo           --------------------------
	.section	.note.nv.tkinfo,"",@"SHT_NOTE"
	.sectionflags	@"SHF_NOTE_NV_TKINFO"
	.tkinfo
        /*0018*/ 	.word	0x00000002
        /*0030*/ 	.string	""
        /*0030*/ 	.string	"ptxas"
        /*0030*/ 	.string	"Cuda compilation tools, release 13.0, V13.0.88"
        /*0030*/ 	.string	"Build cuda_13.0.r13.0/compiler.36424714_0"
        /*0030*/ 	.string	"-arch sm_100 -m 64 "



//--------------------- .note.nv.cuinfo           --------------------------
	.section	.note.nv.cuinfo,"",@"SHT_NOTE"
	.sectionflags	@"SHF_NOTE_NV_CUINFO"
        /*0018*/ 	.short	0x0002
        /*001a*/ 	.short	0x0064
        /*001c*/ 	.short	0x0082
	.zero		2


//--------------------- .nv.info                  --------------------------
	.section	.nv.info,"",@"SHT_CUDA_INFO"
	.align	4


	//----- nvinfo : EIATTR_REGCOUNT
	.align		4
        /*0000*/ 	.byte	0x04, 0x2f
        /*0002*/ 	.short	(.L_1 - .L_0)
	.align		4
.L_0:
        /*0004*/ 	.word	index@(_Z12sumReductionPfS_i)
        /*0008*/ 	.word	0x0000000b


	//----- nvinfo : EIATTR_FRAME_SIZE
	.align		4
.L_1:
        /*000c*/ 	.byte	0x04, 0x11
        /*000e*/ 	.short	(.L_3 - .L_2)
	.align		4
.L_2:
        /*0010*/ 	.word	index@(_Z12sumReductionPfS_i)
        /*0014*/ 	.word	0x00000000


	//----- nvinfo : EIATTR_MIN_STACK_SIZE
	.align		4
.L_3:
        /*0018*/ 	.byte	0x04, 0x12
        /*001a*/ 	.short	(.L_5 - .L_4)
	.align		4
.L_4:
        /*001c*/ 	.word	index@(_Z12sumReductionPfS_i)
        /*0020*/ 	.word	0x00000000
.L_5:


//--------------------- .nv.compat                --------------------------
	.section	.nv.compat,"",@"SHT_CUDA_COMPAT_INFO"
	.align	4
        /*0000*/ 	.byte	0x02, 0x09, 0x00, 0x00, 0x02, 0x02, 0x01, 0x00, 0x02, 0x05, 0x05, 0x00, 0x03, 0x07, 0x01, 0x01
        /*0010*/ 	.byte	0x02, 0x03, 0x00, 0x00, 0x02, 0x06, 0x01, 0x00, 0x04, 0x0b, 0x08, 0x00, 0x09, 0x00, 0x00, 0x00
        /*0020*/ 	.byte	0x00, 0x00, 0x00, 0x00


//--------------------- .nv.info._Z12sumReductionPfS_i --------------------------
	.section	.nv.info._Z12sumReductionPfS_i,"",@"SHT_CUDA_INFO"
	.sectionflags	@""
	.align	4


	//----- nvinfo : EIATTR_CUDA_API_VERSION
	.align		4
        /*0000*/ 	.byte	0x04, 0x37
        /*0002*/ 	.short	(.L_7 - .L_6)
.L_6:
        /*0004*/ 	.word	0x00000082


	//----- nvinfo : EIATTR_KPARAM_INFO
	.align		4
.L_7:
        /*0008*/ 	.byte	0x04, 0x17
        /*000a*/ 	.short	(.L_9 - .L_8)
.L_8:
        /*000c*/ 	.word	0x00000000
        /*0010*/ 	.short	0x0002
        /*0012*/ 	.short	0x0010
        /*0014*/ 	.byte	0x00, 0xf0, 0x11, 0x00


	//----- nvinfo : EIATTR_KPARAM_INFO
	.align		4
.L_9:
        /*0018*/ 	.byte	0x04, 0x17
        /*001a*/ 	.short	(.L_11 - .L_10)
.L_10:
        /*001c*/ 	.word	0x00000000
        /*0020*/ 	.short	0x0001
        /*0022*/ 	.short	0x0008
        /*0024*/ 	.byte	0x00, 0xf5, 0x21, 0x00


	//----- nvinfo : EIATTR_KPARAM_INFO
	.align		4
.L_11:
        /*0028*/ 	.byte	0x04, 0x17
        /*002a*/ 	.short	(.L_13 - .L_12)
.L_12:
        /*002c*/ 	.word	0x00000000
        /*0030*/ 	.short	0x0000
        /*0032*/ 	.short	0x0000
        /*0034*/ 	.byte	0x00, 0xf5, 0x21, 0x00


	//----- nvinfo : EIATTR_SPARSE_MMA_MASK
	.align		4
.L_13:
        /*0038*/ 	.byte	0x03, 0x50
        /*003a*/ 	.short	0x0000


	//----- nvinfo : EIATTR_MAXREG_COUNT
	.align		4
        /*003c*/ 	.byte	0x03, 0x1b
        /*003e*/ 	.short	0x00ff


	//----- nvinfo : EIATTR_NUM_BARRIERS
	.align		4
        /*0040*/ 	.byte	0x02, 0x4c
        /*0042*/ 	.byte	0x01
	.zero		1


	//----- nvinfo : EIATTR_MERCURY_ISA_VERSION
	.align		4
        /*0044*/ 	.byte	0x03, 0x5f
        /*0046*/ 	.short	0x0101


	//----- nvinfo : EIATTR_VRC_CTA_INIT_COUNT
	.align		4
        /*0048*/ 	.byte	0x02, 0x4a
	.zero		1
	.zero		1


	//----- nvinfo : EIATTR_EXIT_INSTR_OFFSETS
	.align		4
        /*004c*/ 	.byte	0x04, 0x1c
        /*004e*/ 	.short	(.L_15 - .L_14)


	//   ....[0]....
.L_14:
        /*0050*/ 	.word	0x00000210


	//   ....[1]....
        /*0054*/ 	.word	0x00000290


	//----- nvinfo : EIATTR_CBANK_PARAM_SIZE
	.align		4
.L_15:
        /*0058*/ 	.byte	0x03, 0x19
        /*005a*/ 	.short	0x0014


	//----- nvinfo : EIATTR_PARAM_CBANK
	.align		4
        /*005c*/ 	.byte	0x04, 0x0a
        /*005e*/ 	.short	(.L_17 - .L_16)
	.align		4
.L_16:
        /*0060*/ 	.word	index@(.nv.constant0._Z12sumReductionPfS_i)
        /*0064*/ 	.short	0x0380
        /*0066*/ 	.short	0x0014


	//----- nvinfo : EIATTR_SW_WAR
	.align		4
.L_17:
        /*0068*/ 	.byte	0x04, 0x36
        /*006a*/ 	.short	(.L_19 - .L_18)
.L_18:
        /*006c*/ 	.word	0x00000008
.L_19:


//--------------------- .nv.callgraph             --------------------------
	.section	.nv.callgraph,"",@"SHT_CUDA_CALLGRAPH"
	.align	4
	.sectionentsize	8
	.align		4
        /*0000*/ 	.word	0x00000000
	.align		4
        /*0004*/ 	.word	0xffffffff
	.align		4
        /*0008*/ 	.word	0x00000000
	.align		4
        /*000c*/ 	.word	0xfffffffe
	.align		4
        /*0010*/ 	.word	0x00000000
	.align		4
        /*0014*/ 	.word	0xfffffffd
	.align		4
        /*0018*/ 	.word	0x00000000
	.align		4
        /*001c*/ 	.word	0xfffffffc


//--------------------- .text._Z12sumReductionPfS_i --------------------------
	.section	.text._Z12sumReductionPfS_i,"ax",@progbits
	.align	128
        .global         _Z12sumReductionPfS_i
        .type           _Z12sumReductionPfS_i,@function
        .size           _Z12sumReductionPfS_i,(.L_x_3 - _Z12sumReductionPfS_i)
        .other          _Z12sumReductionPfS_i,@"STO_CUDA_ENTRY STV_DEFAULT"
_Z12sumReductionPfS_i:
.text._Z12sumReductionPfS_i:
[----:B------:R-:W-:Y:S01]  /*0000*/  LDC R1, c[0x0][0x37c] ;  /* 0x0000df00ff017b82 */ /* 0x000fe20000000800 */
[----:B------:R-:W0:Y:S01]  /*0010*/  S2R R6, SR_TID.X ;  /* 0x0000000000067919 */ /* 0x000e220000002100 */
[----:B------:R-:W0:Y:S01]  /*0020*/  LDCU UR8, c[0x0][0x360] ;  /* 0x00006c00ff0877ac */ /* 0x000e220008000800 */
[----:B------:R-:W-:Y:S01]  /*0030*/  IMAD.MOV.U32 R4, RZ, RZ, RZ ;  /* 0x000000ffff047224 */ /* 0x000fe200078e00ff */
[----:B------:R-:W0:Y:S01]  /*0040*/  S2R R7, SR_CTAID.X ;  /* 0x0000000000077919 */ /* 0x000e220000002500 */
[----:B------:R-:W1:Y:S01]  /*0050*/  LDCU UR4, c[0x0][0x390] ;  /* 0x00007200ff0477ac */ /* 0x000e620008000800 */
[----:B------:R-:W2:Y:S01]  /*0060*/  LDCU.64 UR6, c[0x0][0x358] ;  /* 0x00006b00ff0677ac */ /* 0x000ea20008000a00 */
[----:B0-----:R-:W-:-:S05]  /*0070*/  IMAD R5, R7, UR8, R6 ;  /* 0x0000000807057c24 */ /* 0x001fca000f8e0206 */
[----:B-1----:R-:W-:-:S13]  /*0080*/  ISETP.GE.AND P0, PT, R5, UR4, PT ;  /* 0x0000000405007c0c */ /* 0x002fda000bf06270 */
[----:B------:R-:W0:Y:S02]  /*0090*/  @!P0 LDC.64 R2, c[0x0][0x380] ;  /* 0x0000e000ff028b82 */ /* 0x000e240000000a00 */
[----:B0-----:R-:W-:-:S05]  /*00a0*/  @!P0 IMAD.WIDE R2, R5, 0x4, R2 ;  /* 0x0000000405028825 */ /* 0x001fca00078e0202 */
[----:B--2---:R-:W2:Y:S01]  /*00b0*/  @!P0 LDG.E R4, desc[UR6][R2.64] ;  /* 0x0000000602048981 */ /* 0x004ea2000c1e1900 */
[----:B------:R-:W0:Y:S01]  /*00c0*/  S2UR UR5, SR_CgaCtaId ;  /* 0x00000000000579c3 */ /* 0x000e220000008800 */
[----:B------:R-:W-:Y:S01]  /*00d0*/  IMAD.U32 R0, RZ, RZ, UR8 ;  /* 0x00000008ff007e24 */ /* 0x000fe2000f8e00ff */
[----:B------:R-:W-:Y:S01]  /*00e0*/  UMOV UR4, 0x400 ;  /* 0x0000040000047882 */ /* 0x000fe20000000000 */
[----:B------:R-:W-:-:S03]  /*00f0*/  ISETP.NE.AND P0, PT, R6, RZ, PT ;  /* 0x000000ff0600720c */ /* 0x000fc60003f05270 */
[----:B------:R-:W-:Y:S01]  /*0100*/  ISETP.GE.U32.AND P1, PT, R0, 0x2, PT ;  /* 0x000000020000780c */ /* 0x000fe20003f26070 */
[----:B0-----:R-:W-:-:S06]  /*0110*/  ULEA UR4, UR5, UR4, 0x18 ;  /* 0x0000000405047291 */ /* 0x001fcc000f8ec0ff */
[----:B------:R-:W-:-:S05]  /*0120*/  LEA R5, R6, UR4, 0x2 ;  /* 0x0000000406057c11 */ /* 0x000fca000f8e10ff */
[----:B--2---:R0:W-:Y:S01]  /*0130*/  STS [R5], R4 ;  /* 0x0000000405007388 */ /* 0x0041e20000000800 */
[----:B------:R-:W-:Y:S06]  /*0140*/  BAR.SYNC.DEFER_BLOCKING 0x0 ;  /* 0x0000000000007b1d */ /* 0x000fec0000010000 */
[----:B------:R-:W-:Y:S05]  /*0150*/  @!P1 BRA `(.L_x_0) ;  /* 0x00000000002c9947 */ /* 0x000fea0003800000 */
.L_x_1:
[----:B------:R-:W-:-:S04]  /*0160*/  SHF.R.U32.HI R8, RZ, 0x1, R0 ;  /* 0x00000001ff087819 */ /* 0x000fc80000011600 */
[----:B------:R-:W-:-:S13]  /*0170*/  ISETP.GE.U32.AND P1, PT, R6, R8, PT ;  /* 0x000000080600720c */ /* 0x000fda0003f26070 */
[----:B------:R-:W-:Y:S01]  /*0180*/  @!P1 LEA R2, R8, R5, 0x2 ;  /* 0x0000000508029211 */ /* 0x000fe200078e10ff */
[----:B------:R-:W-:Y:S05]  /*0190*/  @!P1 LDS R3, [R5] ;  /* 0x0000000005039984 */ /* 0x000fea0000000800 */
[----:B------:R-:W0:Y:S02]  /*01a0*/  @!P1 LDS R2, [R2] ;  /* 0x0000000002029984 */ /* 0x000e240000000800 */
[----:B0-----:R-:W-:-:S05]  /*01b0*/  @!P1 FADD R4, R2, R3 ;  /* 0x0000000302049221 */ /* 0x001fca0000000000 */
[----:B------:R1:W-:Y:S01]  /*01c0*/  @!P1 STS [R5], R4 ;  /* 0x0000000405009388 */ /* 0x0003e20000000800 */
[----:B------:R-:W-:Y:S01]  /*01d0*/  BAR.SYNC.DEFER_BLOCKING 0x0 ;  /* 0x0000000000007b1d */ /* 0x000fe20000010000 */
[----:B------:R-:W-:Y:S01]  /*01e0*/  ISETP.GT.U32.AND P1, PT, R0, 0x3, PT ;  /* 0x000000030000780c */ /* 0x000fe20003f24070 */
[----:B------:R-:W-:-:S12]  /*01f0*/  IMAD.MOV.U32 R0, RZ, RZ, R8 ;  /* 0x000000ffff007224 */ /* 0x000fd800078e0008 */
[----:B-1----:R-:W-:Y:S05]  /*0200*/  @P1 BRA `(.L_x_1) ;  /* 0xfffffffc00d41947 */ /* 0x002fea000383ffff */
.L_x_0:
[----:B------:R-:W-:Y:S05]  /*0210*/  @P0 EXIT ;  /* 0x000000000000094d */ /* 0x000fea0003800000 */
[----:B------:R-:W1:Y:S01]  /*0220*/  S2UR UR5, SR_CgaCtaId ;  /* 0x00000000000579c3 */ /* 0x000e620000008800 */
[----:B------:R-:W-:-:S07]  /*0230*/  UMOV UR4, 0x400 ;  /* 0x0000040000047882 */ /* 0x000fce0000000000 */
[----:B------:R-:W2:Y:S01]  /*0240*/  LDC.64 R2, c[0x0][0x388] ;  /* 0x0000e200ff027b82 */ /* 0x000ea20000000a00 */
[----:B-1----:R-:W-:Y:S01]  /*0250*/  ULEA UR4, UR5, UR4, 0x18 ;  /* 0x0000000405047291 */ /* 0x002fe2000f8ec0ff */
[----:B--2---:R-:W-:-:S08]  /*0260*/  IMAD.WIDE.U32 R2, R7, 0x4, R2 ;  /* 0x0000000407027825 */ /* 0x004fd000078e0002 */
[----:B0-----:R-:W0:Y:S04]  /*0270*/  LDS R5, [UR4] ;  /* 0x00000004ff057984 */ /* 0x001e280008000800 */
[----:B0-----:R-:W-:Y:S01]  /*0280*/  STG.E desc[UR6][R2.64], R5 ;  /* 0x0000000502007986 */ /* 0x001fe2000c101906 */
[----:B------:R-:W-:Y:S05]  /*0290*/  EXIT ;  /* 0x000000000000794d */ /* 0x000fea0003800000 */
.L_x_2:
[----:B------:R-:W-:-:S00]  /*02a0*/  BRA `(.L_x_2) ;  /* 0xfffffffc00fc7947 */ /* 0x000fc0000383ffff */
[----:B------:R-:W-:-:S00]  /*02b0*/  NOP ;  /* 0x0000000000007918 */ /* 0x000fc00000000000 */
        /* <DEDUP_REMOVED lines=12> */
.L_x_3:


//--------------------- .nv.shared._Z12sumReductionPfS_i --------------------------
	.section	.nv.shared._Z12sumReductionPfS_i,"aw",@nobits
	.sectionflags	@""
	.align	4
.nv.shared._Z12sumReductionPfS_i:
	.zero		2048


//--------------------- .nv.shared.reserved.0     --------------------------
	.section	.nv.shared.reserved.0,"aw",@nobits
	.weak		__nv_reservedSMEM_offset_0_alias
	.size		__nv_reservedSMEM_offset_0_alias, 0, 64
	.other		__nv_reservedSMEM_offset_0_alias,@"STO_CUDA_RESERVED_SHARED STV_DEFAULT"
__nv_reservedSMEM_offset_0_alias:
	.zero		0
	.zero		64


//--------------------- .nv.constant0._Z12sumReductionPfS_i --------------------------
	.section	.nv.constant0._Z12sumReductionPfS_i,"a",@progbits
	.sectionflags	@""
	.align	4
.nv.constant0._Z12sumReductionPfS_i:
	.zero		916


//--------------------- SYMBOLS --------------------------

	.type		.nv.reservedSmem.offset0,@object
	.size		.nv.reservedSmem.offset0,0x4
	.type		.nv.reservedSmem.cap,@object
	.size		.nv.reservedSmem.cap,0x4
